//
// Generated by NVIDIA NVVM Compiler
//
// Compiler Build ID: CL-36424714
// Cuda compilation tools, release 13.0, V13.0.88
// Based on NVVM 20.0.0
//

.version 9.0
.target sm_100
.address_size 64

	// .globl	_Z6cordevP6float2S0_iPf
.extern .shared .align 16 .b8 buffer[];

.visible .entry _Z6cordevP6float2S0_iPf(
	.param .u64 .ptr .align 1 _Z6cordevP6float2S0_iPf_param_0,
	.param .u64 .ptr .align 1 _Z6cordevP6float2S0_iPf_param_1,
	.param .u32 _Z6cordevP6float2S0_iPf_param_2,
	.param .u64 .ptr .align 1 _Z6cordevP6float2S0_iPf_param_3
)
{
	.reg .pred 	%p<5>;
	.reg .b32 	%r<30>;
	.reg .b32 	%f<26>;
	.reg .b64 	%rd<13>;

	ld.param.u64 	%rd2, [_Z6cordevP6float2S0_iPf_param_0];
	ld.param.u64 	%rd3, [_Z6cordevP6float2S0_iPf_param_1];
	ld.param.u32 	%r29, [_Z6cordevP6float2S0_iPf_param_2];
	ld.param.u64 	%rd1, [_Z6cordevP6float2S0_iPf_param_3];
	cvta.to.global.u64 	%rd4, %rd3;
	cvta.to.global.u64 	%rd5, %rd2;
	shl.b32 	%r11, %r29, 2;
	mov.u32 	%r12, buffer;
	add.s32 	%r1, %r12, %r11;
	shl.b32 	%r2, %r29, 3;
	mov.u32 	%r13, %nctaid.x;
	mov.u32 	%r14, %ctaid.y;
	mov.u32 	%r15, %ctaid.x;
	mad.lo.s32 	%r3, %r13, %r14, %r15;
	mov.u32 	%r16, %ntid.x;
	mov.u32 	%r17, %ntid.y;
	mul.lo.s32 	%r18, %r16, %r17;
	mov.u32 	%r19, %tid.y;
	mov.u32 	%r20, %tid.x;
	mad.lo.s32 	%r4, %r19, %r16, %r20;
	mad.lo.s32 	%r21, %r18, %r3, %r4;
	mul.wide.u32 	%rd6, %r4, 8;
	add.s64 	%rd7, %rd5, %rd6;
	ld.global.v2.f32 	{%f1, %f2}, [%rd7];
	mul.wide.s32 	%rd8, %r21, 8;
	add.s64 	%rd9, %rd4, %rd8;
	ld.global.v2.f32 	{%f3, %f4}, [%rd9];
	mul.f32 	%f5, %f2, %f4;
	fma.rn.f32 	%f6, %f1, %f3, %f5;
	shl.b32 	%r22, %r4, 2;
	add.s32 	%r5, %r12, %r22;
	st.shared.f32 	[%r5], %f6;
	mul.f32 	%f7, %f2, %f2;
	fma.rn.f32 	%f8, %f1, %f1, %f7;
	add.s32 	%r6, %r1, %r22;
	st.shared.f32 	[%r6], %f8;
	mul.f32 	%f9, %f4, %f4;
	fma.rn.f32 	%f10, %f3, %f3, %f9;
	add.s32 	%r7, %r5, %r2;
	st.shared.f32 	[%r7], %f10;
	bar.sync 	0;
	setp.lt.s32 	%p1, %r29, 2;
	@%p1 bra 	$L__BB0_4;
$L__BB0_1:
	shr.u32 	%r9, %r29, 1;
	setp.ge.u32 	%p2, %r4, %r9;
	@%p2 bra 	$L__BB0_3;
	shl.b32 	%r23, %r9, 2;
	add.s32 	%r24, %r5, %r23;
	ld.shared.f32 	%f11, [%r24];
	ld.shared.f32 	%f12, [%r5];
	add.f32 	%f13, %f11, %f12;
	st.shared.f32 	[%r5], %f13;
	add.s32 	%r25, %r6, %r23;
	ld.shared.f32 	%f14, [%r25];
	ld.shared.f32 	%f15, [%r6];
	add.f32 	%f16, %f14, %f15;
	st.shared.f32 	[%r6], %f16;
	add.s32 	%r26, %r24, %r2;
	ld.shared.f32 	%f17, [%r26];
	ld.shared.f32 	%f18, [%r7];
	add.f32 	%f19, %f17, %f18;
	st.shared.f32 	[%r7], %f19;
$L__BB0_3:
	bar.sync 	0;
	setp.gt.u32 	%p3, %r29, 3;
	mov.u32 	%r29, %r9;
	@%p3 bra 	$L__BB0_1;
$L__BB0_4:
	bar.sync 	0;
	setp.ne.s32 	%p4, %r4, 0;
	@%p4 bra 	$L__BB0_6;
	ld.shared.f32 	%f20, [buffer];
	ld.shared.f32 	%f21, [%r1];
	add.s32 	%r28, %r1, %r11;
	ld.shared.f32 	%f22, [%r28];
	mul.f32 	%f23, %f21, %f22;
	sqrt.rn.f32 	%f24, %f23;
	div.rn.f32 	%f25, %f20, %f24;
	cvta.to.global.u64 	%rd10, %rd1;
	mul.wide.u32 	%rd11, %r3, 4;
	add.s64 	%rd12, %rd10, %rd11;
	st.global.f32 	[%rd12], %f25;
$L__BB0_6:
	ret;

}


// ===== COMPILED SASS (sm_100) =====

	.target	sm_100

	.elftype	@"ET_EXEC"


//--------------------- .note.nv.tkinfo           --------------------------
	.section	.note.nv.tkinfo,"",@"SHT_NOTE"
	.sectionflags	@"SHF_NOTE_NV_TKINFO"
	.tkinfo
        /*0018*/ 	.word	0x00000002
        /*0030*/ 	.string	""
        /*0030*/ 	.string	"ptxas"
        /*0030*/ 	.string	"Cuda compilation tools, release 13.0, V13.0.88"
        /*0030*/ 	.string	"Build cuda_13.0.r13.0/compiler.36424714_0"
        /*0030*/ 	.string	"-arch sm_100 -m 64 "



//--------------------- .note.nv.cuinfo           --------------------------
	.section	.note.nv.cuinfo,"",@"SHT_NOTE"
	.sectionflags	@"SHF_NOTE_NV_CUINFO"
        /*0018*/ 	.short	0x0002
        /*001a*/ 	.short	0x0064
        /*001c*/ 	.short	0x0082
	.zero		2


//--------------------- .nv.info                  --------------------------
	.section	.nv.info,"",@"SHT_CUDA_INFO"
	.align	4


	//----- nvinfo : EIATTR_REGCOUNT
	.align		4
        /*0000*/ 	.byte	0x04, 0x2f
        /*0002*/ 	.short	(.L_1 - .L_0)
	.align		4
.L_0:
        /*0004*/ 	.word	index@(_Z6cordevP6float2S0_iPf)
        /*0008*/ 	.word	0x00000012


	//----- nvinfo : EIATTR_FRAME_SIZE
	.align		4
.L_1:
        /*000c*/ 	.byte	0x04, 0x11
        /*000e*/ 	.short	(.L_3 - .L_2)
	.align		4
.L_2:
        /*0010*/ 	.word	index@($__internal_1_$__cuda_sm3x_div_rn_noftz_f32_slowpath)
        /*0014*/ 	.word	0x00000000


	//----- nvinfo : EIATTR_FRAME_SIZE
	.align		4
.L_3:
        /*0018*/ 	.byte	0x04, 0x11
        /*001a*/ 	.short	(.L_5 - .L_4)
	.align		4
.L_4:
        /*001c*/ 	.word	index@($__internal_0_$__cuda_sm20_sqrt_rn_f32_slowpath)
        /*0020*/ 	.word	0x00000000


	//----- nvinfo : EIATTR_FRAME_SIZE
	.align		4
.L_5:
        /*0024*/ 	.byte	0x04, 0x11
        /*0026*/ 	.short	(.L_7 - .L_6)
	.align		4
.L_6:
        /*0028*/ 	.word	index@(_Z6cordevP6float2S0_iPf)
        /*002c*/ 	.word	0x00000000


	//----- nvinfo : EIATTR_MIN_STACK_SIZE
	.align		4
.L_7:
        /*0030*/ 	.byte	0x04, 0x12
        /*0032*/ 	.short	(.L_9 - .L_8)
	.align		4
.L_8:
        /*0034*/ 	.word	index@(_Z6cordevP6float2S0_iPf)
        /*0038*/ 	.word	0x00000000
.L_9:


//--------------------- .nv.compat                --------------------------
	.section	.nv.compat,"",@"SHT_CUDA_COMPAT_INFO"
	.align	4
        /*0000*/ 	.byte	0x02, 0x09, 0x00, 0x00, 0x02, 0x02, 0x01, 0x00, 0x02, 0x05, 0x05, 0x00, 0x03, 0x07, 0x01, 0x01
        /*0010*/ 	.byte	0x02, 0x03, 0x00, 0x00, 0x02, 0x06, 0x01, 0x00, 0x04, 0x0b, 0x08, 0x00, 0x01, 0x00, 0x00, 0x00
        /*0020*/ 	.byte	0x00, 0x00, 0x00, 0x00


//--------------------- .nv.info._Z6cordevP6float2S0_iPf --------------------------
	.section	.nv.info._Z6cordevP6float2S0_iPf,"",@"SHT_CUDA_INFO"
	.sectionflags	@""
	.align	4


	//----- nvinfo : EIATTR_CUDA_API_VERSION
	.align		4
        /*0000*/ 	.byte	0x04, 0x37
        /*0002*/ 	.short	(.L_11 - .L_10)
.L_10:
        /*0004*/ 	.word	0x00000082


	//----- nvinfo : EIATTR_KPARAM_INFO
	.align		4
.L_11:
        /*0008*/ 	.byte	0x04, 0x17
        /*000a*/ 	.short	(.L_13 - .L_12)
.L_12:
        /*000c*/ 	.word	0x00000000
        /*0010*/ 	.short	0x0003
        /*0012*/ 	.short	0x0018
        /*0014*/ 	.byte	0x00, 0xf5, 0x21, 0x00


	//----- nvinfo : EIATTR_KPARAM_INFO
	.align		4
.L_13:
        /*0018*/ 	.byte	0x04, 0x17
        /*001a*/ 	.short	(.L_15 - .L_14)
.L_14:
        /*001c*/ 	.word	0x00000000
        /*0020*/ 	.short	0x0002
        /*0022*/ 	.short	0x0010
        /*0024*/ 	.byte	0x00, 0xf0, 0x11, 0x00


	//----- nvinfo : EIATTR_KPARAM_INFO
	.align		4
.L_15:
        /*0028*/ 	.byte	0x04, 0x17
        /*002a*/ 	.short	(.L_17 - .L_16)
.L_16:
        /*002c*/ 	.word	0x00000000
        /*0030*/ 	.short	0x0001
        /*0032*/ 	.short	0x0008
        /*0034*/ 	.byte	0x00, 0xf5, 0x21, 0x00


	//----- nvinfo : EIATTR_KPARAM_INFO
	.align		4
.L_17:
        /*0038*/ 	.byte	0x04, 0x17
        /*003a*/ 	.short	(.L_19 - .L_18)
.L_18:
        /*003c*/ 	.word	0x00000000
        /*0040*/ 	.short	0x0000
        /*0042*/ 	.short	0x0000
        /*0044*/ 	.byte	0x00, 0xf5, 0x21, 0x00


	//----- nvinfo : EIATTR_SPARSE_MMA_MASK
	.align		4
.L_19:
        /*0048*/ 	.byte	0x03, 0x50
        /*004a*/ 	.short	0x0000


	//----- nvinfo : EIATTR_MAXREG_COUNT
	.align		4
        /*004c*/ 	.byte	0x03, 0x1b
        /*004e*/ 	.short	0x00ff


	//----- nvinfo : EIATTR_NUM_BARRIERS
	.align		4
        /*0050*/ 	.byte	0x02, 0x4c
        /*0052*/ 	.byte	0x01
	.zero		1


	//----- nvinfo : EIATTR_MERCURY_ISA_VERSION
	.align		4
        /*0054*/ 	.byte	0x03, 0x5f
        /*0056*/ 	.short	0x0101


	//----- nvinfo : EIATTR_VRC_CTA_INIT_COUNT
	.align		4
        /*0058*/ 	.byte	0x02, 0x4a
	.zero		1
	.zero		1


	//----- nvinfo : EIATTR_EXIT_INSTR_OFFSETS
	.align		4
        /*005c*/ 	.byte	0x04, 0x1c
        /*005e*/ 	.short	(.L_21 - .L_20)


	//   ....[0]....
.L_20:
        /*0060*/ 	.word	0x00000440


	//   ....[1]....
        /*0064*/ 	.word	0x00000680


	//----- nvinfo : EIATTR_CRS_STACK_SIZE
	.align		4
.L_21:
        /*0068*/ 	.byte	0x04, 0x1e
        /*006a*/ 	.short	(.L_23 - .L_22)
.L_22:
        /*006c*/ 	.word	0x00000000


	//----- nvinfo : EIATTR_CBANK_PARAM_SIZE
	.align		4
.L_23:
        /*0070*/ 	.byte	0x03, 0x19
        /*0072*/ 	.short	0x0020


	//----- nvinfo : EIATTR_PARAM_CBANK
	.align		4
        /*0074*/ 	.byte	0x04, 0x0a
        /*0076*/ 	.short	(.L_25 - .L_24)
	.align		4
.L_24:
        /*0078*/ 	.word	index@(.nv.constant0._Z6cordevP6float2S0_iPf)
        /*007c*/ 	.short	0x0380
        /*007e*/ 	.short	0x0020


	//----- nvinfo : EIATTR_SW_WAR
	.align		4
.L_25:
        /*0080*/ 	.byte	0x04, 0x36
        /*0082*/ 	.short	(.L_27 - .L_26)
.L_26:
        /*0084*/ 	.word	0x00000008
.L_27:


//--------------------- .nv.callgraph             --------------------------
	.section	.nv.callgraph,"",@"SHT_CUDA_CALLGRAPH"
	.align	4
	.sectionentsize	8
	.align		4
        /*0000*/ 	.word	0x00000000
	.align		4
        /*0004*/ 	.word	0xffffffff
	.align		4
        /*0008*/ 	.word	0x00000000
	.align		4
        /*000c*/ 	.word	0xfffffffe
	.align		4
        /*0010*/ 	.word	0x00000000
	.align		4
        /*0014*/ 	.word	0xfffffffd
	.align		4
        /*0018*/ 	.word	0x00000000
	.align		4
        /*001c*/ 	.word	0xfffffffc


//--------------------- .text._Z6cordevP6float2S0_iPf --------------------------
	.section	.text._Z6cordevP6float2S0_iPf,"ax",@progbits
	.align	128
        .global         _Z6cordevP6float2S0_iPf
        .type           _Z6cordevP6float2S0_iPf,@function
        .size           _Z6cordevP6float2S0_iPf,(.L_x_18 - _Z6cordevP6float2S0_iPf)
        .other          _Z6cordevP6float2S0_iPf,@"STO_CUDA_ENTRY STV_DEFAULT"
_Z6cordevP6float2S0_iPf:
.text._Z6cordevP6float2S0_iPf:
[----:B------:R-:W-:Y:S01]  /*0000*/  LDC R1, c[0x0][0x37c] ;  /* 0x0000df00ff017b82 */ /* 0x000fe20000000800 */
[----:B------:R-:W0:Y:S01]  /*0010*/  S2R R4, SR_CTAID.Y ;  /* 0x0000000000047919 */ /* 0x000e220000002600 */
[----:B------:R-:W0:Y:S06]  /*0020*/  LDCU UR5, c[0x0][0x370] ;  /* 0x00006e00ff0577ac */ /* 0x000e2c0008000800 */
[----:B------:R-:W1:Y:S01]  /*0030*/  LDC.64 R6, c[0x0][0x380] ;  /* 0x0000e000ff067b82 */ /* 0x000e620000000a00 */
[----:B------:R-:W0:Y:S01]  /*0040*/  S2R R3, SR_CTAID.X ;  /* 0x0000000000037919 */ /* 0x000e220000002500 */
[----:B------:R-:W2:Y:S01]  /*0050*/  LDCU UR8, c[0x0][0x360] ;  /* 0x00006c00ff0877ac */ /* 0x000ea20008000800 */
[----:B------:R-:W3:Y:S01]  /*0060*/  S2R R0, SR_TID.Y ;  /* 0x0000000000007919 */ /* 0x000ee20000002200 */
[----:B------:R-:W2:Y:S04]  /*0070*/  LDCU UR4, c[0x0][0x364] ;  /* 0x00006c80ff0477ac */ /* 0x000ea80008000800 */
[----:B------:R-:W4:Y:S01]  /*0080*/  LDC.64 R8, c[0x0][0x388] ;  /* 0x0000e200ff087b82 */ /* 0x000f220000000a00 */
[----:B------:R-:W3:Y:S01]  /*0090*/  S2R R5, SR_TID.X ;  /* 0x0000000000057919 */ /* 0x000ee20000002100 */
[----:B------:R-:W5:Y:S06]  /*00a0*/  LDCU.64 UR6, c[0x0][0x358] ;  /* 0x00006b00ff0677ac */ /* 0x000f6c0008000a00 */
[----:B------:R-:W5:Y:S01]  /*00b0*/  LDC R15, c[0x0][0x390] ;  /* 0x0000e400ff0f7b82 */ /* 0x000f620000000800 */
[----:B--2---:R-:W-:Y:S01]  /*00c0*/  UIMAD UR4, UR8, UR4, URZ ;  /* 0x00000004080472a4 */ /* 0x004fe2000f8e02ff */
[----:B0-----:R-:W-:-:S02]  /*00d0*/  IMAD R4, R4, UR5, R3 ;  /* 0x0000000504047c24 */ /* 0x001fc4000f8e0203 */
[----:B---3--:R-:W-:-:S04]  /*00e0*/  IMAD R3, R0, UR8, R5 ;  /* 0x0000000800037c24 */ /* 0x008fc8000f8e0205 */
[----:B------:R-:W-:Y:S02]  /*00f0*/  IMAD R5, R4, UR4, R3 ;  /* 0x0000000404057c24 */ /* 0x000fe4000f8e0203 */
[----:B-1----:R-:W-:-:S04]  /*0100*/  IMAD.WIDE.U32 R6, R3, 0x8, R6 ;  /* 0x0000000803067825 */ /* 0x002fc800078e0006 */
[----:B----4-:R-:W-:Y:S02]  /*0110*/  IMAD.WIDE R8, R5, 0x8, R8 ;  /* 0x0000000805087825 */ /* 0x010fe400078e0208 */
[----:B-----5:R-:W2:Y:S04]  /*0120*/  LDG.E.64 R6, desc[UR6][R6.64] ;  /* 0x0000000606067981 */ /* 0x020ea8000c1e1b00 */
[----:B------:R-:W3:Y:S01]  /*0130*/  LDG.E.64 R8, desc[UR6][R8.64] ;  /* 0x0000000608087981 */ /* 0x000ee2000c1e1b00 */
[----:B------:R-:W0:Y:S01]  /*0140*/  S2UR UR5, SR_CgaCtaId ;  /* 0x00000000000579c3 */ /* 0x000e220000008800 */
[----:B------:R-:W-:Y:S01]  /*0150*/  UMOV UR4, 0x400 ;  /* 0x0000040000047882 */ /* 0x000fe20000000000 */
[----:B------:R-:W-:Y:S01]  /*0160*/  ISETP.GE.AND P0, PT, R15, 0x2, PT ;  /* 0x000000020f00780c */ /* 0x000fe20003f06270 */
[----:B0-----:R-:W-:-:S06]  /*0170*/  ULEA UR4, UR5, UR4, 0x18 ;  /* 0x0000000405047291 */ /* 0x001fcc000f8ec0ff */
[----:B------:R-:W-:Y:S02]  /*0180*/  LEA R2, R15, UR4, 0x2 ;  /* 0x000000040f027c11 */ /* 0x000fe4000f8e10ff */
[----:B------:R-:W-:Y:S01]  /*0190*/  LEA R0, R3, UR4, 0x2 ;  /* 0x0000000403007c11 */ /* 0x000fe2000f8e10ff */
[C---:B--2---:R-:W-:Y:S01]  /*01a0*/  FMUL R11, R7.reuse, R7 ;  /* 0x00000007070b7220 */ /* 0x044fe20000400000 */
[-C--:B---3--:R-:W-:Y:S01]  /*01b0*/  FMUL R5, R7, R9.reuse ;  /* 0x0000000907057220 */ /* 0x088fe20000400000 */
[----:B------:R-:W-:Y:S02]  /*01c0*/  FMUL R13, R9, R9 ;  /* 0x00000009090d7220 */ /* 0x000fe40000400000 */
[C---:B------:R-:W-:Y:S01]  /*01d0*/  FFMA R11, R6.reuse, R6, R11 ;  /* 0x00000006060b7223 */ /* 0x040fe2000000000b */
[-C--:B------:R-:W-:Y:S01]  /*01e0*/  FFMA R5, R6, R8.reuse, R5 ;  /* 0x0000000806057223 */ /* 0x080fe20000000005 */
[----:B------:R-:W-:Y:S01]  /*01f0*/  FFMA R13, R8, R8, R13 ;  /* 0x00000008080d7223 */ /* 0x000fe2000000000d */
[----:B------:R-:W-:-:S02]  /*0200*/  IMAD R6, R3, 0x4, R2 ;  /* 0x0000000403067824 */ /* 0x000fc400078e0202 */
[----:B------:R-:W-:Y:S01]  /*0210*/  IMAD R8, R15, 0x8, R0 ;  /* 0x000000080f087824 */ /* 0x000fe200078e0200 */
[----:B------:R0:W-:Y:S04]  /*0220*/  STS [R0], R5 ;  /* 0x0000000500007388 */ /* 0x0001e80000000800 */
[----:B------:R0:W-:Y:S04]  /*0230*/  STS [R6], R11 ;  /* 0x0000000b06007388 */ /* 0x0001e80000000800 */
[----:B------:R0:W-:Y:S01]  /*0240*/  STS [R8], R13 ;  /* 0x0000000d08007388 */ /* 0x0001e20000000800 */
[----:B------:R-:W-:Y:S06]  /*0250*/  BAR.SYNC.DEFER_BLOCKING 0x0 ;  /* 0x0000000000007b1d */ /* 0x000fec0000010000 */
[----:B------:R-:W-:Y:S05]  /*0260*/  @!P0 BRA `(.L_x_0) ;  /* 0x00000000006c8947 */ /* 0x000fea0003800000 */
[----:B------:R-:W1:Y:S01]  /*0270*/  LDC R14, c[0x0][0x390] ;  /* 0x0000e400ff0e7b82 */ /* 0x000e620000000800 */
[----:B------:R-:W0:Y:S02]  /*0280*/  LDCU UR4, c[0x0][0x390] ;  /* 0x00007200ff0477ac */ /* 0x000e240008000800 */
[----:B0-----:R-:W-:-:S07]  /*0290*/  IMAD.U32 R5, RZ, RZ, UR4 ;  /* 0x00000004ff057e24 */ /* 0x001fce000f8e00ff */
.L_x_3:
[----:B------:R-:W-:Y:S01]  /*02a0*/  SHF.R.U32.HI R15, RZ, 0x1, R5 ;  /* 0x00000001ff0f7819 */ /* 0x000fe20000011605 */
[----:B------:R-:W-:Y:S03]  /*02b0*/  BSSY.RECONVERGENT B0, `(.L_x_1) ;  /* 0x0000012000007945 */ /* 0x000fe60003800200 */
[----:B------:R-:W-:-:S13]  /*02c0*/  ISETP.GE.U32.AND P0, PT, R3, R15, PT ;  /* 0x0000000f0300720c */ /* 0x000fda0003f06070 */
[----:B0-----:R-:W-:Y:S05]  /*02d0*/  @P0 BRA `(.L_x_2) ;  /* 0x00000000003c0947 */ /* 0x001fea0003800000 */
[----:B------:R-:W-:Y:S01]  /*02e0*/  LEA R7, R15, R0, 0x2 ;  /* 0x000000000f077211 */ /* 0x000fe200078e10ff */
[----:B------:R-:W-:Y:S04]  /*02f0*/  LDS R10, [R0] ;  /* 0x00000000000a7984 */ /* 0x000fe80000000800 */
[----:B------:R-:W0:Y:S01]  /*0300*/  LDS R9, [R7] ;  /* 0x0000000007097984 */ /* 0x000e220000000800 */
[----:B-1----:R-:W-:Y:S02]  /*0310*/  IMAD R12, R14, 0x8, R7 ;  /* 0x000000080e0c7824 */ /* 0x002fe400078e0207 */
[----:B0-----:R-:W-:Y:S01]  /*0320*/  FADD R9, R9, R10 ;  /* 0x0000000a09097221 */ /* 0x001fe20000000000 */
[----:B------:R-:W-:-:S04]  /*0330*/  IMAD R10, R15, 0x4, R6 ;  /* 0x000000040f0a7824 */ /* 0x000fc800078e0206 */
[----:B------:R-:W-:Y:S04]  /*0340*/  STS [R0], R9 ;  /* 0x0000000900007388 */ /* 0x000fe80000000800 */
[----:B------:R-:W-:Y:S04]  /*0350*/  LDS R10, [R10] ;  /* 0x000000000a0a7984 */ /* 0x000fe80000000800 */
[----:B------:R-:W0:Y:S02]  /*0360*/  LDS R11, [R6] ;  /* 0x00000000060b7984 */ /* 0x000e240000000800 */
[----:B0-----:R-:W-:-:S05]  /*0370*/  FADD R11, R10, R11 ;  /* 0x0000000b0a0b7221 */ /* 0x001fca0000000000 */
[----:B------:R-:W-:Y:S04]  /*0380*/  STS [R6], R11 ;  /* 0x0000000b06007388 */ /* 0x000fe80000000800 */
[----:B------:R-:W-:Y:S04]  /*0390*/  LDS R12, [R12] ;  /* 0x000000000c0c7984 */ /* 0x000fe80000000800 */
[----:B------:R-:W0:Y:S02]  /*03a0*/  LDS R13, [R8] ;  /* 0x00000000080d7984 */ /* 0x000e240000000800 */
[----:B0-----:R-:W-:-:S05]  /*03b0*/  FADD R13, R12, R13 ;  /* 0x0000000d0c0d7221 */ /* 0x001fca0000000000 */
[----:B------:R0:W-:Y:S02]  /*03c0*/  STS [R8], R13 ;  /* 0x0000000d08007388 */ /* 0x0001e40000000800 */
.L_x_2:
[----:B------:R-:W-:Y:S05]  /*03d0*/  BSYNC.RECONVERGENT B0 ;  /* 0x0000000000007941 */ /* 0x000fea0003800200 */
.L_x_1:
[----:B------:R-:W-:Y:S01]  /*03e0*/  BAR.SYNC.DEFER_BLOCKING 0x0 ;  /* 0x0000000000007b1d */ /* 0x000fe20000010000 */
[----:B------:R-:W-:Y:S02]  /*03f0*/  ISETP.GT.U32.AND P0, PT, R5, 0x3, PT ;  /* 0x000000030500780c */ /* 0x000fe40003f04070 */
[----:B------:R-:W-:-:S11]  /*0400*/  MOV R5, R15 ;  /* 0x0000000f00057202 */ /* 0x000fd60000000f00 */
[----:B------:R-:W-:Y:S05]  /*0410*/  @P0 BRA `(.L_x_3) ;  /* 0xfffffffc00a00947 */ /* 0x000fea000383ffff */
.L_x_0:
[----:B------:R-:W-:Y:S01]  /*0420*/  BAR.SYNC.DEFER_BLOCKING 0x0 ;  /* 0x0000000000007b1d */ /* 0x000fe20000010000 */
[----:B------:R-:W-:-:S13]  /*0430*/  ISETP.NE.AND P0, PT, R3, RZ, PT ;  /* 0x000000ff0300720c */ /* 0x000fda0003f05270 */
[----:B------:R-:W-:Y:S05]  /*0440*/  @P0 EXIT ;  /* 0x000000000000094d */ /* 0x000fea0003800000 */
[----:B------:R-:W2:Y:S01]  /*0450*/  LDC R3, c[0x0][0x390] ;  /* 0x0000e400ff037b82 */ /* 0x000ea20000000800 */
[----:B------:R-:W-:-:S07]  /*0460*/  UMOV UR4, 0x400 ;  /* 0x0000040000047882 */ /* 0x000fce0000000000 */
[----:B------:R-:W3:Y:S01]  /*0470*/  S2UR UR5, SR_CgaCtaId ;  /* 0x00000000000579c3 */ /* 0x000ee20000008800 */
[----:B--2---:R-:W-:Y:S02]  /*0480*/  IMAD R3, R3, 0x4, R2 ;  /* 0x0000000403037824 */ /* 0x004fe400078e0202 */
[----:B------:R-:W-:Y:S04]  /*0490*/  LDS R2, [R2] ;  /* 0x0000000002027984 */ /* 0x000fe80000000800 */
[----:B------:R-:W2:Y:S01]  /*04a0*/  LDS R3, [R3] ;  /* 0x0000000003037984 */ /* 0x000ea20000000800 */
[----:B---3--:R-:W-:-:S09]  /*04b0*/  ULEA UR4, UR5, UR4, 0x18 ;  /* 0x0000000405047291 */ /* 0x008fd2000f8ec0ff */
[----:B0-----:R-:W0:Y:S01]  /*04c0*/  LDS R0, [UR4] ;  /* 0x00000004ff007984 */ /* 0x001e220008000800 */
[----:B--2---:R-:W-:-:S04]  /*04d0*/  FMUL R2, R2, R3 ;  /* 0x0000000302027220 */ /* 0x004fc80000400000 */
[----:B------:R-:W-:Y:S01]  /*04e0*/  VIADD R6, R2, 0xf3000000 ;  /* 0xf300000002067836 */ /* 0x000fe20000000000 */
[----:B------:R2:W3:Y:S04]  /*04f0*/  MUFU.RSQ R5, R2 ;  /* 0x0000000200057308 */ /* 0x0004e80000001400 */
[----:B------:R-:W-:-:S13]  /*0500*/  ISETP.GT.U32.AND P0, PT, R6, 0x727fffff, PT ;  /* 0x727fffff0600780c */ /* 0x000fda0003f04070 */
[----:B0-23--:R-:W-:Y:S05]  /*0510*/  @!P0 BRA `(.L_x_4) ;  /* 0x0000000000108947 */ /* 0x00dfea0003800000 */
[----:B------:R-:W-:-:S07]  /*0520*/  MOV R7, 0x540 ;  /* 0x0000054000077802 */ /* 0x000fce0000000f00 */
[----:B-1----:R-:W-:Y:S05]  /*0530*/  CALL.REL.NOINC `($__internal_0_$__cuda_sm20_sqrt_rn_f32_slowpath) ;  /* 0x0000000000547944 */ /* 0x002fea0003c00000 */
[----:B------:R-:W-:Y:S01]  /*0540*/  MOV R3, R5 ;  /* 0x0000000500037202 */ /* 0x000fe20000000f00 */
[----:B------:R-:W-:Y:S06]  /*0550*/  BRA `(.L_x_5) ;  /* 0x0000000000107947 */ /* 0x000fec0003800000 */
.L_x_4:
[----:B------:R-:W-:Y:S01]  /*0560*/  FMUL.FTZ R3, R2, R5 ;  /* 0x0000000502037220 */ /* 0x000fe20000410000 */
[----:B------:R-:W-:-:S03]  /*0570*/  FMUL.FTZ R5, R5, 0.5 ;  /* 0x3f00000005057820 */ /* 0x000fc60000410000 */
[----:B------:R-:W-:-:S04]  /*0580*/  FFMA R2, -R3, R3, R2 ;  /* 0x0000000303027223 */ /* 0x000fc80000000102 */
[----:B------:R-:W-:-:S07]  /*0590*/  FFMA R3, R2, R5, R3 ;  /* 0x0000000502037223 */ /* 0x000fce0000000003 */
.L_x_5:
[----:B------:R-:W0:Y:S08]  /*05a0*/  MUFU.RCP R2, R3 ;  /* 0x0000000300027308 */ /* 0x000e300000001000 */
[----:B------:R-:W2:Y:S01]  /*05b0*/  FCHK P0, R0, R3 ;  /* 0x0000000300007302 */ /* 0x000ea20000000000 */
[----:B0-----:R-:W-:-:S04]  /*05c0*/  FFMA R5, R2, -R3, 1 ;  /* 0x3f80000002057423 */ /* 0x001fc80000000803 */
[----:B------:R-:W-:-:S04]  /*05d0*/  FFMA R5, R2, R5, R2 ;  /* 0x0000000502057223 */ /* 0x000fc80000000002 */
[----:B------:R-:W-:-:S04]  /*05e0*/  FFMA R2, R0, R5, RZ ;  /* 0x0000000500027223 */ /* 0x000fc800000000ff */
[----:B------:R-:W-:-:S04]  /*05f0*/  FFMA R6, R2, -R3, R0 ;  /* 0x8000000302067223 */ /* 0x000fc80000000000 */
[----:B------:R-:W-:Y:S01]  /*0600*/  FFMA R7, R5, R6, R2 ;  /* 0x0000000605077223 */ /* 0x000fe20000000002 */
[----:B--2---:R-:W-:Y:S06]  /*0610*/  @!P0 BRA `(.L_x_6) ;  /* 0x00000000000c8947 */ /* 0x004fec0003800000 */
[----:B------:R-:W-:-:S07]  /*0620*/  MOV R2, 0x640 ;  /* 0x0000064000027802 */ /* 0x000fce0000000f00 */
[----:B-1----:R-:W-:Y:S05]  /*0630*/  CALL.REL.NOINC `($__internal_1_$__cuda_sm3x_div_rn_noftz_f32_slowpath) ;  /* 0x0000000000747944 */ /* 0x002fea0003c00000 */
[----:B------:R-:W-:-:S07]  /*0640*/  IMAD.MOV.U32 R7, RZ, RZ, R0 ;  /* 0x000000ffff077224 */ /* 0x000fce00078e0000 */
.L_x_6:
[----:B------:R-:W0:Y:S02]  /*0650*/  LDC.64 R2, c[0x0][0x398] ;  /* 0x0000e600ff027b82 */ /* 0x000e240000000a00 */
[----:B0-----:R-:W-:-:S05]  /*0660*/  IMAD.WIDE.U32 R4, R4, 0x4, R2 ;  /* 0x0000000404047825 */ /* 0x001fca00078e0002 */
[----:B------:R-:W-:Y:S01]  /*0670*/  STG.E desc[UR6][R4.64], R7 ;  /* 0x0000000704007986 */ /* 0x000fe2000c101906 */
[----:B------:R-:W-:Y:S05]  /*0680*/  EXIT ;  /* 0x000000000000794d */ /* 0x000fea0003800000 */
        .weak           $__internal_0_$__cuda_sm20_sqrt_rn_f32_slowpath
        .type           $__internal_0_$__cuda_sm20_sqrt_rn_f32_slowpath,@function
        .size           $__internal_0_$__cuda_sm20_sqrt_rn_f32_slowpath,($__internal_1_$__cuda_sm3x_div_rn_noftz_f32_slowpath - $__internal_0_$__cuda_sm20_sqrt_rn_f32_slowpath)
$__internal_0_$__cuda_sm20_sqrt_rn_f32_slowpath:
[----:B------:R-:W-:-:S13]  /*0690*/  LOP3.LUT P0, RZ, R2, 0x7fffffff, RZ, 0xc0, !PT ;  /* 0x7fffffff02ff7812 */ /* 0x000fda000780c0ff */
[----:B------:R-:W-:Y:S01]  /*06a0*/  @!P0 IMAD.MOV.U32 R3, RZ, RZ, R2 ;  /* 0x000000ffff038224 */ /* 0x000fe200078e0002 */
[----:B------:R-:W-:Y:S06]  /*06b0*/  @!P0 BRA `(.L_x_7) ;  /* 0x0000000000448947 */ /* 0x000fec0003800000 */
[----:B------:R-:W-:-:S13]  /*06c0*/  FSETP.GEU.FTZ.AND P0, PT, R2, RZ, PT ;  /* 0x000000ff0200720b */ /* 0x000fda0003f1e000 */
[----:B------:R-:W-:Y:S01]  /*06d0*/  @!P0 MOV R3, 0x7fffffff ;  /* 0x7fffffff00038802 */ /* 0x000fe20000000f00 */
[----:B------:R-:W-:Y:S06]  /*06e0*/  @!P0 BRA `(.L_x_7) ;  /* 0x0000000000388947 */ /* 0x000fec0003800000 */
[----:B------:R-:W-:-:S13]  /*06f0*/  FSETP.GTU.FTZ.AND P0, PT, |R2|, +INF , PT ;  /* 0x7f8000000200780b */ /* 0x000fda0003f1c200 */
[----:B------:R-:W-:Y:S01]  /*0700*/  @P0 FADD.FTZ R3, R2, 1 ;  /* 0x3f80000002030421 */ /* 0x000fe20000010000 */
[----:B------:R-:W-:Y:S06]  /*0710*/  @P0 BRA `(.L_x_7) ;  /* 0x00000000002c0947 */ /* 0x000fec0003800000 */
[----:B------:R-:W-:-:S13]  /*0720*/  FSETP.NEU.FTZ.AND P0, PT, |R2|, +INF , PT ;  /* 0x7f8000000200780b */ /* 0x000fda0003f1d200 */
[----:B------:R-:W-:Y:S01]  /*0730*/  @!P0 IMAD.MOV.U32 R3, RZ, RZ, R2 ;  /* 0x000000ffff038224 */ /* 0x000fe200078e0002 */
[----:B------:R-:W-:Y:S06]  /*0740*/  @!P0 BRA `(.L_x_7) ;  /* 0x0000000000208947 */ /* 0x000fec0003800000 */
[----:B------:R-:W-:-:S04]  /*0750*/  FFMA R2, R2, 1.84467440737095516160e+19, RZ ;  /* 0x5f80000002027823 */ /* 0x000fc800000000ff */
[----:B------:R-:W0:Y:S02]  /*0760*/  MUFU.RSQ R3, R2 ;  /* 0x0000000200037308 */ /* 0x000e240000001400 */
[----:B0-----:R-:W-:Y:S01]  /*0770*/  FMUL.FTZ R5, R2, R3 ;  /* 0x0000000302057220 */ /* 0x001fe20000410000 */
[----:B------:R-:W-:-:S03]  /*0780*/  FMUL.FTZ R3, R3, 0.5 ;  /* 0x3f00000003037820 */ /* 0x000fc60000410000 */
[----:B------:R-:W-:-:S04]  /*0790*/  FADD.FTZ R6, -R5, -RZ ;  /* 0x800000ff05067221 */ /* 0x000fc80000010100 */
[----:B------:R-:W-:-:S04]  /*07a0*/  FFMA R6, R5, R6, R2 ;  /* 0x0000000605067223 */ /* 0x000fc80000000002 */
[----:B------:R-:W-:-:S04]  /*07b0*/  FFMA R3, R6, R3, R5 ;  /* 0x0000000306037223 */ /* 0x000fc80000000005 */
[----:B------:R-:W-:-:S07]  /*07c0*/  FMUL.FTZ R3, R3, 2.3283064365386962891e-10 ;  /* 0x2f80000003037820 */ /* 0x000fce0000410000 */
.L_x_7:
[----:B------:R-:W-:Y:S01]  /*07d0*/  IMAD.MOV.U32 R5, RZ, RZ, R3 ;  /* 0x000000ffff057224 */ /* 0x000fe200078e0003 */
[----:B------:R-:W-:Y:S01]  /*07e0*/  MOV R2, R7 ;  /* 0x0000000700027202 */ /* 0x000fe20000000f00 */
[----:B------:R-:W-:-:S04]  /*07f0*/  IMAD.MOV.U32 R3, RZ, RZ, 0x0 ;  /* 0x00000000ff037424 */ /* 0x000fc800078e00ff */
[----:B------:R-:W-:Y:S05]  /*0800*/  RET.REL.NODEC R2 `(_Z6cordevP6float2S0_iPf) ;  /* 0xfffffff402fc7950 */ /* 0x000fea0003c3ffff */
        .weak           $__internal_1_$__cuda_sm3x_div_rn_noftz_f32_slowpath
        .type           $__internal_1_$__cuda_sm3x_div_rn_noftz_f32_slowpath,@function
        .size           $__internal_1_$__cuda_sm3x_div_rn_noftz_f32_slowpath,(.L_x_18 - $__internal_1_$__cuda_sm3x_div_rn_noftz_f32_slowpath)
$__internal_1_$__cuda_sm3x_div_rn_noftz_f32_slowpath:
[----:B------:R-:W-:Y:S02]  /*0810*/  SHF.R.U32.HI R6, RZ, 0x17, R3 ;  /* 0x00000017ff067819 */ /* 0x000fe40000011603 */
[--C-:B------:R-:W-:Y:S02]  /*0820*/  SHF.R.U32.HI R5, RZ, 0x17, R0.reuse ;  /* 0x00000017ff057819 */ /* 0x100fe40000011600 */
[----:B------:R-:W-:Y:S01]  /*0830*/  LOP3.LUT R10, R6, 0xff, RZ, 0xc0, !PT ;  /* 0x000000ff060a7812 */ /* 0x000fe200078ec0ff */
[----:B------:R-:W-:Y:S01]  /*0840*/  IMAD.MOV.U32 R6, RZ, RZ, R0 ;  /* 0x000000ffff067224 */ /* 0x000fe200078e0000 */
[----:B------:R-:W-:-:S03]  /*0850*/  LOP3.LUT R5, R5, 0xff, RZ, 0xc0, !PT ;  /* 0x000000ff05057812 */ /* 0x000fc600078ec0ff */
[----:B------:R-:W-:Y:S01]  /*0860*/  VIADD R9, R10, 0xffffffff ;  /* 0xffffffff0a097836 */ /* 0x000fe20000000000 */
[----:B------:R-:W-:-:S04]  /*0870*/  IADD3 R8, PT, PT, R5, -0x1, RZ ;  /* 0xffffffff05087810 */ /* 0x000fc80007ffe0ff */
[----:B------:R-:W-:-:S04]  /*0880*/  ISETP.GT.U32.AND P0, PT, R9, 0xfd, PT ;  /* 0x000000fd0900780c */ /* 0x000fc80003f04070 */
[----:B------:R-:W-:-:S13]  /*0890*/  ISETP.GT.U32.OR P0, PT, R8, 0xfd, P0 ;  /* 0x000000fd0800780c */ /* 0x000fda0000704470 */
[----:B------:R-:W-:Y:S01]  /*08a0*/  @!P0 IMAD.MOV.U32 R7, RZ, RZ, RZ ;  /* 0x000000ffff078224 */ /* 0x000fe200078e00ff */
[----:B------:R-:W-:Y:S06]  /*08b0*/  @!P0 BRA `(.L_x_8) ;  /* 0x00000000005c8947 */ /* 0x000fec0003800000 */
[----:B------:R-:W-:Y:S02]  /*08c0*/  FSETP.GTU.FTZ.AND P1, PT, |R3|, +INF , PT ;  /* 0x7f8000000300780b */ /* 0x000fe40003f3c200 */
[----:B------:R-:W-:-:S04]  /*08d0*/  FSETP.GTU.FTZ.AND P0, PT, |R0|, +INF , PT ;  /* 0x7f8000000000780b */ /* 0x000fc80003f1c200 */
[----:B------:R-:W-:-:S13]  /*08e0*/  PLOP3.LUT P0, PT, P0, P1, PT, 0xf8, 0x8f ;  /* 0x00000000008f781c */ /* 0x000fda0000703f70 */
[----:B------:R-:W-:Y:S05]  /*08f0*/  @P0 BRA `(.L_x_9) ;  /* 0x0000000400440947 */ /* 0x000fea0003800000 */
[----:B------:R-:W-:-:S13]  /*0900*/  LOP3.LUT P0, RZ, R3, 0x7fffffff, R6, 0xc8, !PT ;  /* 0x7fffffff03ff7812 */ /* 0x000fda000780c806 */
[----:B------:R-:W-:Y:S05]  /*0910*/  @!P0 BRA `(.L_x_10) ;  /* 0x0000000400348947 */ /* 0x000fea0003800000 */
[C---:B------:R-:W-:Y:S02]  /*0920*/  FSETP.NEU.FTZ.AND P2, PT, |R0|.reuse, +INF , PT ;  /* 0x7f8000000000780b */ /* 0x040fe40003f5d200 */
[----:B------:R-:W-:Y:S02]  /*0930*/  FSETP.NEU.FTZ.AND P1, PT, |R3|, +INF , PT ;  /* 0x7f8000000300780b */ /* 0x000fe40003f3d200 */
[----:B------:R-:W-:-:S11]  /*0940*/  FSETP.NEU.FTZ.AND P0, PT, |R0|, +INF , PT ;  /* 0x7f8000000000780b */ /* 0x000fd60003f1d200 */
[----:B------:R-:W-:Y:S05]  /*0950*/  @!P1 BRA !P2, `(.L_x_10) ;  /* 0x0000000400249947 */ /* 0x000fea0005000000 */
[----:B------:R-:W-:-:S04]  /*0960*/  LOP3.LUT P2, RZ, R6, 0x7fffffff, RZ, 0xc0, !PT ;  /* 0x7fffffff06ff7812 */ /* 0x000fc8000784c0ff */
[----:B------:R-:W-:-:S13]  /*0970*/  PLOP3.LUT P1, PT, P1, P2, PT, 0x2f, 0xf2 ;  /* 0x0000000000f2781c */ /* 0x000fda0000f24577 */
[----:B------:R-:W-:Y:S05]  /*0980*/  @P1 BRA `(.L_x_11) ;  /* 0x0000000400101947 */ /* 0x000fea0003800000 */
[----:B------:R-:W-:-:S04]  /*0990*/  LOP3.LUT P1, RZ, R3, 0x7fffffff, RZ, 0xc0, !PT ;  /* 0x7fffffff03ff7812 */ /* 0x000fc8000782c0ff */
[----:B------:R-:W-:-:S13]  /*09a0*/  PLOP3.LUT P0, PT, P0, P1, PT, 0x2f, 0xf2 ;  /* 0x0000000000f2781c */ /* 0x000fda0000702577 */
[----:B------:R-:W-:Y:S05]  /*09b0*/  @P0 BRA `(.L_x_12) ;  /* 0x0000000000f80947 */ /* 0x000fea0003800000 */
[----:B------:R-:W-:Y:S02]  /*09c0*/  ISETP.GE.AND P0, PT, R8, RZ, PT ;  /* 0x000000ff0800720c */ /* 0x000fe40003f06270 */
[----:B------:R-:W-:-:S11]  /*09d0*/  ISETP.GE.AND P1, PT, R9, RZ, PT ;  /* 0x000000ff0900720c */ /* 0x000fd60003f26270 */
[----:B------:R-:W-:Y:S01]  /*09e0*/  @P0 MOV R7, RZ ;  /* 0x000000ff00070202 */ /* 0x000fe20000000f00 */
[----:B------:R-:W-:Y:S02]  /*09f0*/  @!P0 IMAD.MOV.U32 R7, RZ, RZ, -0x40 ;  /* 0xffffffc0ff078424 */ /* 0x000fe400078e00ff */
[----:B------:R-:W-:Y:S01]  /*0a00*/  @!P0 FFMA R6, R0, 1.84467440737095516160e+19, RZ ;  /* 0x5f80000000068823 */ /* 0x000fe200000000ff */
[----:B------:R-:W-:Y:S01]  /*0a10*/  @!P1 FFMA R3, R3, 1.84467440737095516160e+19, RZ ;  /* 0x5f80000003039823 */ /* 0x000fe200000000ff */
[----:B------:R-:W-:-:S07]  /*0a20*/  @!P1 VIADD R7, R7, 0x40 ;  /* 0x0000004007079836 */ /* 0x000fce0000000000 */
.L_x_8:
[----:B------:R-:W-:Y:S01]  /*0a30*/  LEA R0, R10, 0xc0800000, 0x17 ;  /* 0xc08000000a007811 */ /* 0x000fe200078eb8ff */
[----:B------:R-:W-:-:S03]  /*0a40*/  VIADD R5, R5, 0xffffff81 ;  /* 0xffffff8105057836 */ /* 0x000fc60000000000 */
[----:B------:R-:W-:Y:S01]  /*0a50*/  IADD3 R3, PT, PT, -R0, R3, RZ ;  /* 0x0000000300037210 */ /* 0x000fe20007ffe1ff */
[----:B------:R-:W-:-:S03]  /*0a60*/  IMAD R0, R5, -0x800000, R6 ;  /* 0xff80000005007824 */ /* 0x000fc600078e0206 */
[----:B------:R-:W0:Y:S01]  /*0a70*/  MUFU.RCP R8, R3 ;  /* 0x0000000300087308 */ /* 0x000e220000001000 */
[----:B------:R-:W-:-:S04]  /*0a80*/  FADD.FTZ R9, -R3, -RZ ;  /* 0x800000ff03097221 */ /* 0x000fc80000010100 */
[----:B0-----:R-:W-:-:S04]  /*0a90*/  FFMA R11, R8, R9, 1 ;  /* 0x3f800000080b7423 */ /* 0x001fc80000000009 */
[----:B------:R-:W-:-:S04]  /*0aa0*/  FFMA R13, R8, R11, R8 ;  /* 0x0000000b080d7223 */ /* 0x000fc80000000008 */
[----:B------:R-:W-:-:S04]  /*0ab0*/  FFMA R6, R0, R13, RZ ;  /* 0x0000000d00067223 */ /* 0x000fc800000000ff */
[----:B------:R-:W-:-:S04]  /*0ac0*/  FFMA R11, R9, R6, R0 ;  /* 0x00000006090b7223 */ /* 0x000fc80000000000 */
[----:B------:R-:W-:Y:S01]  /*0ad0*/  FFMA R8, R13, R11, R6 ;  /* 0x0000000b0d087223 */ /* 0x000fe20000000006 */
[----:B------:R-:W-:-:S03]  /*0ae0*/  IADD3 R6, PT, PT, R5, 0x7f, -R10 ;  /* 0x0000007f05067810 */ /* 0x000fc60007ffe80a */
[----:B------:R-:W-:Y:S02]  /*0af0*/  FFMA R9, R9, R8, R0 ;  /* 0x0000000809097223 */ /* 0x000fe40000000000 */
[----:B------:R-:W-:Y:S02]  /*0b00*/  IMAD.IADD R6, R6, 0x1, R7 ;  /* 0x0000000106067824 */ /* 0x000fe400078e0207 */
[----:B------:R-:W-:-:S05]  /*0b10*/  FFMA R0, R13, R9, R8 ;  /* 0x000000090d007223 */ /* 0x000fca0000000008 */
[----:B------:R-:W-:-:S04]  /*0b20*/  SHF.R.U32.HI R3, RZ, 0x17, R0 ;  /* 0x00000017ff037819 */ /* 0x000fc80000011600 */
[----:B------:R-:W-:-:S04]  /*0b30*/  LOP3.LUT R3, R3, 0xff, RZ, 0xc0, !PT ;  /* 0x000000ff03037812 */ /* 0x000fc800078ec0ff */
[----:B------:R-:W-:-:S05]  /*0b40*/  IADD3 R7, PT, PT, R3, R6, RZ ;  /* 0x0000000603077210 */ /* 0x000fca0007ffe0ff */
[----:B------:R-:W-:-:S05]  /*0b50*/  VIADD R3, R7, 0xffffffff ;  /* 0xffffffff07037836 */ /* 0x000fca0000000000 */
[----:B------:R-:W-:-:S13]  /*0b60*/  ISETP.GE.U32.AND P0, PT, R3, 0xfe, PT ;  /* 0x000000fe0300780c */ /* 0x000fda0003f06070 */
[----:B------:R-:W-:Y:S05]  /*0b70*/  @!P0 BRA `(.L_x_13) ;  /* 0x0000000000808947 */ /* 0x000fea0003800000 */
[----:B------:R-:W-:-:S13]  /*0b80*/  ISETP.GT.AND P0, PT, R7, 0xfe, PT ;  /* 0x000000fe0700780c */ /* 0x000fda0003f04270 */
[----:B------:R-:W-:Y:S05]  /*0b90*/  @P0 BRA `(.L_x_14) ;  /* 0x00000000006c0947 */ /* 0x000fea0003800000 */
[----:B------:R-:W-:-:S13]  /*0ba0*/  ISETP.GE.AND P0, PT, R7, 0x1, PT ;  /* 0x000000010700780c */ /* 0x000fda0003f06270 */
[----:B------:R-:W-:Y:S05]  /*0bb0*/  @P0 BRA `(.L_x_15) ;  /* 0x0000000000980947 */ /* 0x000fea0003800000 */
[----:B------:R-:W-:Y:S02]  /*0bc0*/  ISETP.GE.AND P0, PT, R7, -0x18, PT ;  /* 0xffffffe80700780c */ /* 0x000fe40003f06270 */
[----:B------:R-:W-:-:S11]  /*0bd0*/  LOP3.LUT R0, R0, 0x80000000, RZ, 0xc0, !PT ;  /* 0x8000000000007812 */ /* 0x000fd600078ec0ff */
[----:B------:R-:W-:Y:S05]  /*0be0*/  @!P0 BRA `(.L_x_15) ;  /* 0x00000000008c8947 */ /* 0x000fea0003800000 */
[CCC-:B------:R-:W-:Y:S01]  /*0bf0*/  FFMA.RZ R3, R13.reuse, R9.reuse, R8.reuse ;  /* 0x000000090d037223 */ /* 0x1c0fe2000000c008 */
[-CC-:B------:R-:W-:Y:S01]  /*0c00*/  FFMA.RM R6, R13, R9.reuse, R8.reuse ;  /* 0x000000090d067223 */ /* 0x180fe20000004008 */
[C---:B------:R-:W-:Y:S02]  /*0c10*/  ISETP.NE.AND P2, PT, R7.reuse, RZ, PT ;  /* 0x000000ff0700720c */ /* 0x040fe40003f45270 */
[----:B------:R-:W-:Y:S02]  /*0c20*/  ISETP.NE.AND P1, PT, R7, RZ, PT ;  /* 0x000000ff0700720c */ /* 0x000fe40003f25270 */
[----:B------:R-:W-:Y:S01]  /*0c30*/  LOP3.LUT R5, R3, 0x7fffff, RZ, 0xc0, !PT ;  /* 0x007fffff03057812 */ /* 0x000fe200078ec0ff */
[----:B------:R-:W-:Y:S01]  /*0c40*/  FFMA.RP R3, R13, R9, R8 ;  /* 0x000000090d037223 */ /* 0x000fe20000008008 */
[C---:B------:R-:W-:Y:S01]  /*0c50*/  VIADD R8, R7.reuse, 0x20 ;  /* 0x0000002007087836 */ /* 0x040fe20000000000 */
[----:B------:R-:W-:Y:S02]  /*0c60*/  IADD3 R7, PT, PT, -R7, RZ, RZ ;  /* 0x000000ff07077210 */ /* 0x000fe40007ffe1ff */
[----:B------:R-:W-:-:S02]  /*0c70*/  LOP3.LUT R5, R5, 0x800000, RZ, 0xfc, !PT ;  /* 0x0080000005057812 */ /* 0x000fc400078efcff */
[----:B------:R-:W-:Y:S02]  /*0c80*/  FSETP.NEU.FTZ.AND P0, PT, R3, R6, PT ;  /* 0x000000060300720b */ /* 0x000fe40003f1d000 */
[----:B------:R-:W-:Y:S02]  /*0c90*/  SHF.L.U32 R8, R5, R8, RZ ;  /* 0x0000000805087219 */ /* 0x000fe400000006ff */
[----:B------:R-:W-:Y:S02]  /*0ca0*/  SEL R6, R7, RZ, P2 ;  /* 0x000000ff07067207 */ /* 0x000fe40001000000 */
[----:B------:R-:W-:Y:S02]  /*0cb0*/  ISETP.NE.AND P1, PT, R8, RZ, P1 ;  /* 0x000000ff0800720c */ /* 0x000fe40000f25270 */
[----:B------:R-:W-:Y:S02]  /*0cc0*/  SHF.R.U32.HI R6, RZ, R6, R5 ;  /* 0x00000006ff067219 */ /* 0x000fe40000011605 */
[----:B------:R-:W-:-:S02]  /*0cd0*/  PLOP3.LUT P0, PT, P0, P1, PT, 0xf8, 0x8f ;  /* 0x00000000008f781c */ /* 0x000fc40000703f70 */
[----:B------:R-:W-:Y:S02]  /*0ce0*/  SHF.R.U32.HI R8, RZ, 0x1, R6 ;  /* 0x00000001ff087819 */ /* 0x000fe40000011606 */
[----:B------:R-:W-:-:S04]  /*0cf0*/  SEL R3, RZ, 0x1, !P0 ;  /* 0x00000001ff037807 */ /* 0x000fc80004000000 */
[----:B------:R-:W-:-:S04]  /*0d00*/  LOP3.LUT R3, R3, 0x1, R8, 0xf8, !PT ;  /* 0x0000000103037812 */ /* 0x000fc800078ef808 */
[----:B------:R-:W-:-:S05]  /*0d10*/  LOP3.LUT R3, R3, R6, RZ, 0xc0, !PT ;  /* 0x0000000603037212 */ /* 0x000fca00078ec0ff */
[----:B------:R-:W-:-:S05]  /*0d20*/  IMAD.IADD R3, R8, 0x1, R3 ;  /* 0x0000000108037824 */ /* 0x000fca00078e0203 */
[----:B------:R-:W-:Y:S01]  /*0d30*/  LOP3.LUT R0, R3, R0, RZ, 0xfc, !PT ;  /* 0x0000000003007212 */ /* 0x000fe200078efcff */
[----:B------:R-:W-:Y:S06]  /*0d40*/  BRA `(.L_x_15) ;  /* 0x0000000000347947 */ /* 0x000fec0003800000 */
.L_x_14:
[----:B------:R-:W-:-:S04]  /*0d50*/  LOP3.LUT R0, R0, 0x80000000, RZ, 0xc0, !PT ;  /* 0x8000000000007812 */ /* 0x000fc800078ec0ff */
[----:B------:R-:W-:Y:S01]  /*0d60*/  LOP3.LUT R0, R0, 0x7f800000, RZ, 0xfc, !PT ;  /* 0x7f80000000007812 */ /* 0x000fe200078efcff */
[----:B------:R-:W-:Y:S06]  /*0d70*/  BRA `(.L_x_15) ;  /* 0x0000000000287947 */ /* 0x000fec0003800000 */
.L_x_13:
[----:B------:R-:W-:Y:S01]  /*0d80*/  IMAD R0, R6, 0x800000, R0 ;  /* 0x0080000006007824 */ /* 0x000fe200078e0200 */
[----:B------:R-:W-:Y:S06]  /*0d90*/  BRA `(.L_x_15) ;  /* 0x0000000000207947 */ /* 0x000fec0003800000 */
.L_x_12:
[----:B------:R-:W-:-:S04]  /*0da0*/  LOP3.LUT R0, R3, 0x80000000, R6, 0x48, !PT ;  /* 0x8000000003007812 */ /* 0x000fc800078e4806 */
[----:B------:R-:W-:Y:S01]  /*0db0*/  LOP3.LUT R0, R0, 0x7f800000, RZ, 0xfc, !PT ;  /* 0x7f80000000007812 */ /* 0x000fe200078efcff */
[----:B------:R-:W-:Y:S06]  /*0dc0*/  BRA `(.L_x_15) ;  /* 0x0000000000147947 */ /* 0x000fec0003800000 */
.L_x_11:
[----:B------:R-:W-:Y:S01]  /*0dd0*/  LOP3.LUT R0, R3, 0x80000000, R6, 0x48, !PT ;  /* 0x8000000003007812 */ /* 0x000fe200078e4806 */
[----:B------:R-:W-:Y:S06]  /*0de0*/  BRA `(.L_x_15) ;  /* 0x00000000000c7947 */ /* 0x000fec0003800000 */
.L_x_10:
[----:B------:R-:W0:Y:S01]  /*0df0*/  MUFU.RSQ R0, -QNAN ;  /* 0xffc0000000007908 */ /* 0x000e220000001400 */
[----:B------:R-:W-:Y:S05]  /*0e00*/  BRA `(.L_x_15) ;  /* 0x0000000000047947 */ /* 0x000fea0003800000 */
.L_x_9:
[----:B------:R-:W-:-:S07]  /*0e10*/  FADD.FTZ R0, R0, R3 ;  /* 0x0000000300007221 */ /* 0x000fce0000010000 */
.L_x_15:
[----:B------:R-:W-:-:S04]  /*0e20*/  HFMA2 R3, -RZ, RZ, 0, 0 ;  /* 0x00000000ff037431 */ /* 0x000fc800000001ff */
[----:B0-----:R-:W-:Y:S05]  /*0e30*/  RET.REL.NODEC R2 `(_Z6cordevP6float2S0_iPf) ;  /* 0xfffffff002707950 */ /* 0x001fea0003c3ffff */
.L_x_16:
[----:B------:R-:W-:-:S00]  /*0e40*/  BRA `(.L_x_16) ;  /* 0xfffffffc00fc7947 */ /* 0x000fc0000383ffff */
[----:B------:R-:W-:-:S00]  /*0e50*/  NOP ;  /* 0x0000000000007918 */ /* 0x000fc00000000000 */
        /* <DEDUP_REMOVED lines=10> */
.L_x_18:


//--------------------- .nv.shared._Z6cordevP6float2S0_iPf --------------------------
	.section	.nv.shared._Z6cordevP6float2S0_iPf,"aw",@nobits
	.sectionflags	@""
	.align	16
	.zero		1024


//--------------------- .nv.shared.reserved.0     --------------------------
	.section	.nv.shared.reserved.0,"aw",@nobits
	.weak		__nv_reservedSMEM_offset_0_alias
	.size		__nv_reservedSMEM_offset_0_alias, 0, 64
	.other		__nv_reservedSMEM_offset_0_alias,@"STO_CUDA_RESERVED_SHARED STV_DEFAULT"
__nv_reservedSMEM_offset_0_alias:
	.zero		0
	.zero		64


//--------------------- .nv.constant0._Z6cordevP6float2S0_iPf --------------------------
	.section	.nv.constant0._Z6cordevP6float2S0_iPf,"a",@progbits
	.sectionflags	@""
	.align	4
.nv.constant0._Z6cordevP6float2S0_iPf:
	.zero		928


//--------------------- SYMBOLS --------------------------

	.type		.nv.reservedSmem.offset0,@object
	.size		.nv.reservedSmem.offset0,0x4
	.type		.nv.reservedSmem.cap,@object
	.size		.nv.reservedSmem.cap,0x4
